//
// Generated by NVIDIA NVVM Compiler
//
// Compiler Build ID: CL-36424714
// Cuda compilation tools, release 13.0, V13.0.88
// Based on NVVM 20.0.0
//

.version 9.0
.target sm_100
.address_size 64


.entry _Z4fillPi(
	.param .u64 .ptr .align 1 _Z4fillPi_param_0
)
{
	.reg .b32 	%r<5>;
	.reg .b64 	%rd<5>;

	ld.param.u64 	%rd1, [_Z4fillPi_param_0];
	cvta.to.global.u64 	%rd2, %rd1;
	mov.u32 	%r1, %ctaid.x;
	mov.u32 	%r2, %ntid.x;
	mov.u32 	%r3, %tid.x;
	mad.lo.s32 	%r4, %r1, %r2, %r3;
	mul.wide.u32 	%rd3, %r4, 4;
	add.s64 	%rd4, %rd2, %rd3;
	st.global.u32 	[%rd4], %r4;
	ret;

}
.entry _Z4scanPi(
	.param .u64 .ptr .align 1 _Z4scanPi_param_0
)
{
	.reg .pred 	%p<9>;
	.reg .b32 	%r<108>;
	.reg .b64 	%rd<18>;

	ld.param.u64 	%rd8, [_Z4scanPi_param_0];
	cvta.to.global.u64 	%rd1, %rd8;
	mov.u32 	%r33, %ctaid.x;
	mov.u32 	%r34, %ntid.x;
	mov.u32 	%r35, %tid.x;
	mad.lo.s32 	%r1, %r33, %r34, %r35;
	add.s32 	%r36, %r1, 1;
	max.u32 	%r2, %r36, 1;
	and.b32  	%r3, %r2, 15;
	setp.lt.u32 	%p1, %r36, 16;
	mov.b32 	%r100, 0;
	mov.u32 	%r107, %r100;
	@%p1 bra 	$L__BB1_3;
	and.b32  	%r100, %r2, -16;
	neg.s32 	%r94, %r100;
	add.s64 	%rd16, %rd1, 32;
	mov.b32 	%r107, 0;
$L__BB1_2:
	.pragma "nounroll";
	ld.global.u32 	%r38, [%rd16+-32];
	add.s32 	%r39, %r38, %r107;
	ld.global.u32 	%r40, [%rd16+-28];
	add.s32 	%r41, %r40, %r39;
	ld.global.u32 	%r42, [%rd16+-24];
	add.s32 	%r43, %r42, %r41;
	ld.global.u32 	%r44, [%rd16+-20];
	add.s32 	%r45, %r44, %r43;
	ld.global.u32 	%r46, [%rd16+-16];
	add.s32 	%r47, %r46, %r45;
	ld.global.u32 	%r48, [%rd16+-12];
	add.s32 	%r49, %r48, %r47;
	ld.global.u32 	%r50, [%rd16+-8];
	add.s32 	%r51, %r50, %r49;
	ld.global.u32 	%r52, [%rd16+-4];
	add.s32 	%r53, %r52, %r51;
	ld.global.u32 	%r54, [%rd16];
	add.s32 	%r55, %r54, %r53;
	ld.global.u32 	%r56, [%rd16+4];
	add.s32 	%r57, %r56, %r55;
	ld.global.u32 	%r58, [%rd16+8];
	add.s32 	%r59, %r58, %r57;
	ld.global.u32 	%r60, [%rd16+12];
	add.s32 	%r61, %r60, %r59;
	ld.global.u32 	%r62, [%rd16+16];
	add.s32 	%r63, %r62, %r61;
	ld.global.u32 	%r64, [%rd16+20];
	add.s32 	%r65, %r64, %r63;
	ld.global.u32 	%r66, [%rd16+24];
	add.s32 	%r67, %r66, %r65;
	ld.global.u32 	%r68, [%rd16+28];
	add.s32 	%r107, %r68, %r67;
	add.s32 	%r94, %r94, 16;
	add.s64 	%rd16, %rd16, 64;
	setp.ne.s32 	%p2, %r94, 0;
	@%p2 bra 	$L__BB1_2;
$L__BB1_3:
	setp.eq.s32 	%p3, %r3, 0;
	@%p3 bra 	$L__BB1_12;
	and.b32  	%r13, %r2, 7;
	setp.lt.u32 	%p4, %r3, 8;
	@%p4 bra 	$L__BB1_6;
	mul.wide.u32 	%rd9, %r100, 4;
	add.s64 	%rd10, %rd1, %rd9;
	ld.global.u32 	%r70, [%rd10];
	add.s32 	%r71, %r70, %r107;
	ld.global.u32 	%r72, [%rd10+4];
	add.s32 	%r73, %r72, %r71;
	ld.global.u32 	%r74, [%rd10+8];
	add.s32 	%r75, %r74, %r73;
	ld.global.u32 	%r76, [%rd10+12];
	add.s32 	%r77, %r76, %r75;
	ld.global.u32 	%r78, [%rd10+16];
	add.s32 	%r79, %r78, %r77;
	ld.global.u32 	%r80, [%rd10+20];
	add.s32 	%r81, %r80, %r79;
	ld.global.u32 	%r82, [%rd10+24];
	add.s32 	%r83, %r82, %r81;
	ld.global.u32 	%r84, [%rd10+28];
	add.s32 	%r107, %r84, %r83;
	add.s32 	%r100, %r100, 8;
$L__BB1_6:
	setp.eq.s32 	%p5, %r13, 0;
	@%p5 bra 	$L__BB1_12;
	and.b32  	%r19, %r2, 3;
	setp.lt.u32 	%p6, %r13, 4;
	@%p6 bra 	$L__BB1_9;
	mul.wide.u32 	%rd11, %r100, 4;
	add.s64 	%rd12, %rd1, %rd11;
	ld.global.u32 	%r86, [%rd12];
	add.s32 	%r87, %r86, %r107;
	ld.global.u32 	%r88, [%rd12+4];
	add.s32 	%r89, %r88, %r87;
	ld.global.u32 	%r90, [%rd12+8];
	add.s32 	%r91, %r90, %r89;
	ld.global.u32 	%r92, [%rd12+12];
	add.s32 	%r107, %r92, %r91;
	add.s32 	%r100, %r100, 4;
$L__BB1_9:
	setp.eq.s32 	%p7, %r19, 0;
	@%p7 bra 	$L__BB1_12;
	mul.wide.u32 	%rd13, %r100, 4;
	add.s64 	%rd17, %rd1, %rd13;
	neg.s32 	%r105, %r19;
$L__BB1_11:
	.pragma "nounroll";
	ld.global.u32 	%r93, [%rd17];
	add.s32 	%r107, %r93, %r107;
	add.s64 	%rd17, %rd17, 4;
	add.s32 	%r105, %r105, 1;
	setp.ne.s32 	%p8, %r105, 0;
	@%p8 bra 	$L__BB1_11;
$L__BB1_12:
	bar.sync 	0;
	mul.wide.u32 	%rd14, %r1, 4;
	add.s64 	%rd15, %rd1, %rd14;
	st.global.u32 	[%rd15], %r107;
	ret;

}


// ===== COMPILED SASS (sm_100) =====

	.target	sm_100

	.elftype	@"ET_EXEC"


//--------------------- .note.nv.tkinfo           --------------------------
	.section	.note.nv.tkinfo,"",@"SHT_NOTE"
	.sectionflags	@"SHF_NOTE_NV_TKINFO"
	.tkinfo
        /*0018*/ 	.word	0x00000002
        /*0030*/ 	.string	""
        /*0030*/ 	.string	"ptxas"
        /*0030*/ 	.string	"Cuda compilation tools, release 13.0, V13.0.88"
        /*0030*/ 	.string	"Build cuda_13.0.r13.0/compiler.36424714_0"
        /*0030*/ 	.string	"-arch sm_100 -m 64 "



//--------------------- .note.nv.cuinfo           --------------------------
	.section	.note.nv.cuinfo,"",@"SHT_NOTE"
	.sectionflags	@"SHF_NOTE_NV_CUINFO"
        /*0018*/ 	.short	0x0002
        /*001a*/ 	.short	0x0064
        /*001c*/ 	.short	0x0082
	.zero		2


//--------------------- .nv.info                  --------------------------
	.section	.nv.info,"",@"SHT_CUDA_INFO"
	.align	4


	//----- nvinfo : EIATTR_REGCOUNT
	.align		4
        /*0000*/ 	.byte	0x04, 0x2f
        /*0002*/ 	.short	(.L_1 - .L_0)
	.align		4
.L_0:
        /*0004*/ 	.word	index@(_Z4fillPi)
        /*0008*/ 	.word	0x00000008


	//----- nvinfo : EIATTR_FRAME_SIZE
	.align		4
.L_1:
        /*000c*/ 	.byte	0x04, 0x11
        /*000e*/ 	.short	(.L_3 - .L_2)
	.align		4
.L_2:
        /*0010*/ 	.word	index@(_Z4fillPi)
        /*0014*/ 	.word	0x00000000


	//----- nvinfo : EIATTR_REGCOUNT
	.align		4
.L_3:
        /*0018*/ 	.byte	0x04, 0x2f
        /*001a*/ 	.short	(.L_5 - .L_4)
	.align		4
.L_4:
        /*001c*/ 	.word	index@(_Z4scanPi)
        /*0020*/ 	.word	0x0000001b


	//----- nvinfo : EIATTR_FRAME_SIZE
	.align		4
.L_5:
        /*0024*/ 	.byte	0x04, 0x11
        /*0026*/ 	.short	(.L_7 - .L_6)
	.align		4
.L_6:
        /*0028*/ 	.word	index@(_Z4scanPi)
        /*002c*/ 	.word	0x00000000


	//----- nvinfo : EIATTR_MIN_STACK_SIZE
	.align		4
.L_7:
        /*0030*/ 	.byte	0x04, 0x12
        /*0032*/ 	.short	(.L_9 - .L_8)
	.align		4
.L_8:
        /*0034*/ 	.word	index@(_Z4scanPi)
        /*0038*/ 	.word	0x00000000


	//----- nvinfo : EIATTR_MIN_STACK_SIZE
	.align		4
.L_9:
        /*003c*/ 	.byte	0x04, 0x12
        /*003e*/ 	.short	(.L_11 - .L_10)
	.align		4
.L_10:
        /*0040*/ 	.word	index@(_Z4fillPi)
        /*0044*/ 	.word	0x00000000
.L_11:


//--------------------- .nv.compat                --------------------------
	.section	.nv.compat,"",@"SHT_CUDA_COMPAT_INFO"
	.align	4
        /*0000*/ 	.byte	0x02, 0x09, 0x00, 0x00, 0x02, 0x02, 0x01, 0x00, 0x02, 0x05, 0x05, 0x00, 0x03, 0x07, 0x01, 0x01
        /*0010*/ 	.byte	0x02, 0x03, 0x00, 0x00, 0x02, 0x06, 0x01, 0x00, 0x04, 0x0b, 0x08, 0x00, 0x09, 0x00, 0x00, 0x00
        /*0020*/ 	.byte	0x00, 0x00, 0x00, 0x00


//--------------------- .nv.info._Z4scanPi        --------------------------
	.section	.nv.info._Z4scanPi,"",@"SHT_CUDA_INFO"
	.sectionflags	@""
	.align	4


	//----- nvinfo : EIATTR_CUDA_API_VERSION
	.align		4
        /*0000*/ 	.byte	0x04, 0x37
        /*0002*/ 	.short	(.L_13 - .L_12)
.L_12:
        /*0004*/ 	.word	0x00000082


	//----- nvinfo : EIATTR_KPARAM_INFO
	.align		4
.L_13:
        /*0008*/ 	.byte	0x04, 0x17
        /*000a*/ 	.short	(.L_15 - .L_14)
.L_14:
        /*000c*/ 	.word	0x00000000
        /*0010*/ 	.short	0x0000
        /*0012*/ 	.short	0x0000
        /*0014*/ 	.byte	0x00, 0xf5, 0x21, 0x00


	//----- nvinfo : EIATTR_SPARSE_MMA_MASK
	.align		4
.L_15:
        /*0018*/ 	.byte	0x03, 0x50
        /*001a*/ 	.short	0x0000


	//----- nvinfo : EIATTR_MAXREG_COUNT
	.align		4
        /*001c*/ 	.byte	0x03, 0x1b
        /*001e*/ 	.short	0x00ff


	//----- nvinfo : EIATTR_NUM_BARRIERS
	.align		4
        /*0020*/ 	.byte	0x02, 0x4c
        /*0022*/ 	.byte	0x01
	.zero		1


	//----- nvinfo : EIATTR_MERCURY_ISA_VERSION
	.align		4
        /*0024*/ 	.byte	0x03, 0x5f
        /*0026*/ 	.short	0x0101


	//----- nvinfo : EIATTR_VRC_CTA_INIT_COUNT
	.align		4
        /*0028*/ 	.byte	0x02, 0x4a
	.zero		1
	.zero		1


	//----- nvinfo : EIATTR_EXIT_INSTR_OFFSETS
	.align		4
        /*002c*/ 	.byte	0x04, 0x1c
        /*002e*/ 	.short	(.L_17 - .L_16)


	//   ....[0]....
.L_16:
        /*0030*/ 	.word	0x000006d0


	//----- nvinfo : EIATTR_CRS_STACK_SIZE
	.align		4
.L_17:
        /*0034*/ 	.byte	0x04, 0x1e
        /*0036*/ 	.short	(.L_19 - .L_18)
.L_18:
        /*0038*/ 	.word	0x00000000


	//----- nvinfo : EIATTR_CBANK_PARAM_SIZE
	.align		4
.L_19:
        /*003c*/ 	.byte	0x03, 0x19
        /*003e*/ 	.short	0x0008


	//----- nvinfo : EIATTR_PARAM_CBANK
	.align		4
        /*0040*/ 	.byte	0x04, 0x0a
        /*0042*/ 	.short	(.L_21 - .L_20)
	.align		4
.L_20:
        /*0044*/ 	.word	index@(.nv.constant0._Z4scanPi)
        /*0048*/ 	.short	0x0380
        /*004a*/ 	.short	0x0008


	//----- nvinfo : EIATTR_SW_WAR
	.align		4
.L_21:
        /*004c*/ 	.byte	0x04, 0x36
        /*004e*/ 	.short	(.L_23 - .L_22)
.L_22:
        /*0050*/ 	.word	0x00000008
.L_23:


//--------------------- .nv.info._Z4fillPi        --------------------------
	.section	.nv.info._Z4fillPi,"",@"SHT_CUDA_INFO"
	.sectionflags	@""
	.align	4


	//----- nvinfo : EIATTR_CUDA_API_VERSION
	.align		4
        /*0000*/ 	.byte	0x04, 0x37
        /*0002*/ 	.short	(.L_25 - .L_24)
.L_24:
        /*0004*/ 	.word	0x00000082


	//----- nvinfo : EIATTR_KPARAM_INFO
	.align		4
.L_25:
        /*0008*/ 	.byte	0x04, 0x17
        /*000a*/ 	.short	(.L_27 - .L_26)
.L_26:
        /*000c*/ 	.word	0x00000000
        /*0010*/ 	.short	0x0000
        /*0012*/ 	.short	0x0000
        /*0014*/ 	.byte	0x00, 0xf5, 0x21, 0x00


	//----- nvinfo : EIATTR_SPARSE_MMA_MASK
	.align		4
.L_27:
        /*0018*/ 	.byte	0x03, 0x50
        /*001a*/ 	.short	0x0000


	//----- nvinfo : EIATTR_MAXREG_COUNT
	.align		4
        /*001c*/ 	.byte	0x03, 0x1b
        /*001e*/ 	.short	0x00ff


	//----- nvinfo : EIATTR_MERCURY_ISA_VERSION
	.align		4
        /*0020*/ 	.byte	0x03, 0x5f
        /*0022*/ 	.short	0x0101


	//----- nvinfo : EIATTR_VRC_CTA_INIT_COUNT
	.align		4
        /*0024*/ 	.byte	0x02, 0x4a
	.zero		1
	.zero		1


	//----- nvinfo : EIATTR_EXIT_INSTR_OFFSETS
	.align		4
        /*0028*/ 	.byte	0x04, 0x1c
        /*002a*/ 	.short	(.L_29 - .L_28)


	//   ....[0]....
.L_28:
        /*002c*/ 	.word	0x00000090


	//----- nvinfo : EIATTR_CBANK_PARAM_SIZE
	.align		4
.L_29:
        /*0030*/ 	.byte	0x03, 0x19
        /*0032*/ 	.short	0x0008


	//----- nvinfo : EIATTR_PARAM_CBANK
	.align		4
        /*0034*/ 	.byte	0x04, 0x0a
        /*0036*/ 	.short	(.L_31 - .L_30)
	.align		4
.L_30:
        /*0038*/ 	.word	index@(.nv.constant0._Z4fillPi)
        /*003c*/ 	.short	0x0380
        /*003e*/ 	.short	0x0008


	//----- nvinfo : EIATTR_SW_WAR
	.align		4
.L_31:
        /*0040*/ 	.byte	0x04, 0x36
        /*0042*/ 	.short	(.L_33 - .L_32)
.L_32:
        /*0044*/ 	.word	0x00000008
.L_33:


//--------------------- .nv.callgraph             --------------------------
	.section	.nv.callgraph,"",@"SHT_CUDA_CALLGRAPH"
	.align	4
	.sectionentsize	8
	.align		4
        /*0000*/ 	.word	0x00000000
	.align		4
        /*0004*/ 	.word	0xffffffff
	.align		4
        /*0008*/ 	.word	0x00000000
	.align		4
        /*000c*/ 	.word	0xfffffffe
	.align		4
        /*0010*/ 	.word	0x00000000
	.align		4
        /*0014*/ 	.word	0xfffffffd
	.align		4
        /*0018*/ 	.word	0x00000000
	.align		4
        /*001c*/ 	.word	0xfffffffc


//--------------------- .text._Z4scanPi           --------------------------
	.section	.text._Z4scanPi,"ax",@progbits
	.align	128
.text._Z4scanPi:
        .type           _Z4scanPi,@function
        .size           _Z4scanPi,(.L_x_12 - _Z4scanPi)
        .other          _Z4scanPi,@"STO_CUDA_ENTRY STV_DEFAULT"
_Z4scanPi:
[----:B------:R-:W-:Y:S01]  /*0000*/  LDC R1, c[0x0][0x37c] ;  /* 0x0000df00ff017b82 */ /* 0x000fe20000000800 */
[----:B------:R-:W0:Y:S07]  /*0010*/  S2R R3, SR_TID.X ;  /* 0x0000000000037919 */ /* 0x000e2e0000002100 */
[----:B------:R-:W0:Y:S01]  /*0020*/  S2UR UR4, SR_CTAID.X ;  /* 0x00000000000479c3 */ /* 0x000e220000002500 */
[----:B------:R-:W1:Y:S01]  /*0030*/  LDCU.64 UR6, c[0x0][0x358] ;  /* 0x00006b00ff0677ac */ /* 0x000e620008000a00 */
[----:B------:R-:W-:Y:S06]  /*0040*/  BSSY.RECONVERGENT B0, `(.L_x_0) ;  /* 0x0000031000007945 */ /* 0x000fec0003800200 */
[----:B------:R-:W0:Y:S02]  /*0050*/  LDC R2, c[0x0][0x360] ;  /* 0x0000d800ff027b82 */ /* 0x000e240000000800 */
[----:B0-----:R-:W-:-:S02]  /*0060*/  IMAD R2, R2, UR4, R3 ;  /* 0x0000000402027c24 */ /* 0x001fc4000f8e0203 */
[----:B------:R-:W-:Y:S02]  /*0070*/  IMAD.MOV.U32 R3, RZ, RZ, RZ ;  /* 0x000000ffff037224 */ /* 0x000fe400078e00ff */
[----:B------:R-:W-:-:S05]  /*0080*/  VIADD R0, R2, 0x1 ;  /* 0x0000000102007836 */ /* 0x000fca0000000000 */
[C---:B------:R-:W-:Y:S02]  /*0090*/  ISETP.GE.U32.AND P1, PT, R0.reuse, 0x10, PT ;  /* 0x000000100000780c */ /* 0x040fe40003f26070 */
[----:B------:R-:W-:Y:S01]  /*00a0*/  VIMNMX.U32 R6, PT, PT, R0, 0x1, !PT ;  /* 0x0000000100067848 */ /* 0x000fe20007fe0000 */
[----:B------:R-:W-:-:S03]  /*00b0*/  IMAD.MOV.U32 R0, RZ, RZ, RZ ;  /* 0x000000ffff007224 */ /* 0x000fc600078e00ff */
[----:B------:R-:W-:-:S04]  /*00c0*/  LOP3.LUT R24, R6, 0xf, RZ, 0xc0, !PT ;  /* 0x0000000f06187812 */ /* 0x000fc800078ec0ff */
[----:B------:R-:W-:-:S03]  /*00d0*/  ISETP.NE.AND P0, PT, R24, RZ, PT ;  /* 0x000000ff1800720c */ /* 0x000fc60003f05270 */
[----:B-1----:R-:W-:Y:S10]  /*00e0*/  @!P1 BRA `(.L_x_1) ;  /* 0x0000000000989947 */ /* 0x002ff40003800000 */
[----:B------:R-:W0:Y:S01]  /*00f0*/  LDCU.64 UR4, c[0x0][0x380] ;  /* 0x00007000ff0477ac */ /* 0x000e220008000a00 */
[----:B------:R-:W-:Y:S01]  /*0100*/  LOP3.LUT R3, R6, 0xfffffff0, RZ, 0xc0, !PT ;  /* 0xfffffff006037812 */ /* 0x000fe200078ec0ff */
[----:B------:R-:W-:-:S04]  /*0110*/  IMAD.MOV.U32 R0, RZ, RZ, RZ ;  /* 0x000000ffff007224 */ /* 0x000fc800078e00ff */
[----:B------:R-:W-:Y:S01]  /*0120*/  IMAD.MOV R7, RZ, RZ, -R3 ;  /* 0x000000ffff077224 */ /* 0x000fe200078e0a03 */
[----:B0-----:R-:W-:-:S04]  /*0130*/  UIADD3 UR4, UP0, UPT, UR4, 0x20, URZ ;  /* 0x0000002004047890 */ /* 0x001fc8000ff1e0ff */
[----:B------:R-:W-:Y:S02]  /*0140*/  UIADD3.X UR5, UPT, UPT, URZ, UR5, URZ, UP0, !UPT ;  /* 0x00000005ff057290 */ /* 0x000fe400087fe4ff */
[----:B------:R-:W-:-:S04]  /*0150*/  IMAD.U32 R13, RZ, RZ, UR4 ;  /* 0x00000004ff0d7e24 */ /* 0x000fc8000f8e00ff */
[----:B------:R-:W-:-:S07]  /*0160*/  IMAD.U32 R5, RZ, RZ, UR5 ;  /* 0x00000005ff057e24 */ /* 0x000fce000f8e00ff */
.L_x_2:
[----:B------:R-:W-:-:S05]  /*0170*/  IMAD.MOV.U32 R4, RZ, RZ, R13 ;  /* 0x000000ffff047224 */ /* 0x000fca00078e000d */
[----:B------:R-:W2:Y:S04]  /*0180*/  LDG.E R13, desc[UR6][R4.64+-0x20] ;  /* 0xffffe006040d7981 */ /* 0x000ea8000c1e1900 */
[----:B------:R-:W2:Y:S04]  /*0190*/  LDG.E R12, desc[UR6][R4.64+-0x1c] ;  /* 0xffffe406040c7981 */ /* 0x000ea8000c1e1900 */
[----:B------:R-:W3:Y:S04]  /*01a0*/  LDG.E R15, desc[UR6][R4.64+-0x18] ;  /* 0xffffe806040f7981 */ /* 0x000ee8000c1e1900 */
[----:B------:R-:W3:Y:S04]  /*01b0*/  LDG.E R14, desc[UR6][R4.64+-0x14] ;  /* 0xffffec06040e7981 */ /* 0x000ee8000c1e1900 */
[----:B------:R-:W4:Y:S04]  /*01c0*/  LDG.E R17, desc[UR6][R4.64+-0x10] ;  /* 0xfffff00604117981 */ /* 0x000f28000c1e1900 */
[----:B------:R-:W4:Y:S04]  /*01d0*/  LDG.E R16, desc[UR6][R4.64+-0xc] ;  /* 0xfffff40604107981 */ /* 0x000f28000c1e1900 */
[----:B------:R-:W5:Y:S04]  /*01e0*/  LDG.E R19, desc[UR6][R4.64+-0x8] ;  /* 0xfffff80604137981 */ /* 0x000f68000c1e1900 */
        /* <DEDUP_REMOVED lines=8> */
[----:B------:R0:W5:Y:S01]  /*0270*/  LDG.E R8, desc[UR6][R4.64+0x1c] ;  /* 0x00001c0604087981 */ /* 0x000162000c1e1900 */
[----:B------:R-:W-:-:S05]  /*0280*/  VIADD R7, R7, 0x10 ;  /* 0x0000001007077836 */ /* 0x000fca0000000000 */
[----:B------:R-:W-:Y:S02]  /*0290*/  ISETP.NE.AND P1, PT, R7, RZ, PT ;  /* 0x000000ff0700720c */ /* 0x000fe40003f25270 */
[----:B--2---:R-:W-:Y:S02]  /*02a0*/  IADD3 R12, PT, PT, R12, R13, R0 ;  /* 0x0000000d0c0c7210 */ /* 0x004fe40007ffe000 */
[----:B------:R-:W-:-:S05]  /*02b0*/  IADD3 R13, P2, PT, R4, 0x40, RZ ;  /* 0x00000040040d7810 */ /* 0x000fca0007f5e0ff */
[----:B0-----:R-:W-:Y:S01]  /*02c0*/  IMAD.X R5, RZ, RZ, R5, P2 ;  /* 0x000000ffff057224 */ /* 0x001fe200010e0605 */
[----:B---3--:R-:W-:-:S04]  /*02d0*/  IADD3 R12, PT, PT, R14, R15, R12 ;  /* 0x0000000f0e0c7210 */ /* 0x008fc80007ffe00c */
[----:B----4-:R-:W-:-:S04]  /*02e0*/  IADD3 R12, PT, PT, R16, R17, R12 ;  /* 0x00000011100c7210 */ /* 0x010fc80007ffe00c */
[----:B-----5:R-:W-:-:S04]  /*02f0*/  IADD3 R12, PT, PT, R18, R19, R12 ;  /* 0x00000013120c7210 */ /* 0x020fc80007ffe00c */
[----:B------:R-:W-:-:S04]  /*0300*/  IADD3 R12, PT, PT, R20, R21, R12 ;  /* 0x00000015140c7210 */ /* 0x000fc80007ffe00c */
[----:B------:R-:W-:-:S04]  /*0310*/  IADD3 R12, PT, PT, R22, R23, R12 ;  /* 0x00000017160c7210 */ /* 0x000fc80007ffe00c */
[----:B------:R-:W-:-:S04]  /*0320*/  IADD3 R10, PT, PT, R10, R11, R12 ;  /* 0x0000000b0a0a7210 */ /* 0x000fc80007ffe00c */
[----:B------:R-:W-:Y:S01]  /*0330*/  IADD3 R0, PT, PT, R8, R9, R10 ;  /* 0x0000000908007210 */ /* 0x000fe20007ffe00a */
[----:B------:R-:W-:Y:S06]  /*0340*/  @P1 BRA `(.L_x_2) ;  /* 0xfffffffc00881947 */ /* 0x000fec000383ffff */
.L_x_1:
[----:B------:R-:W-:Y:S05]  /*0350*/  BSYNC.RECONVERGENT B0 ;  /* 0x0000000000007941 */ /* 0x000fea0003800200 */
.L_x_0:
[----:B------:R-:W-:Y:S04]  /*0360*/  BSSY.RECONVERGENT B0, `(.L_x_3) ;  /* 0x0000032000007945 */ /* 0x000fe80003800200 */
[----:B------:R-:W-:Y:S05]  /*0370*/  @!P0 BRA `(.L_x_4) ;  /* 0x0000000000c08947 */ /* 0x000fea0003800000 */
[----:B------:R-:W-:Y:S01]  /*0380*/  ISETP.GE.U32.AND P0, PT, R24, 0x8, PT ;  /* 0x000000081800780c */ /* 0x000fe20003f06070 */
[----:B------:R-:W-:Y:S01]  /*0390*/  BSSY.RECONVERGENT B1, `(.L_x_5) ;  /* 0x0000013000017945 */ /* 0x000fe20003800200 */
[----:B------:R-:W-:-:S04]  /*03a0*/  LOP3.LUT R15, R6, 0x7, RZ, 0xc0, !PT ;  /* 0x00000007060f7812 */ /* 0x000fc800078ec0ff */
[----:B------:R-:W-:-:S07]  /*03b0*/  ISETP.NE.AND P1, PT, R15, RZ, PT ;  /* 0x000000ff0f00720c */ /* 0x000fce0003f25270 */
[----:B------:R-:W-:Y:S06]  /*03c0*/  @!P0 BRA `(.L_x_6) ;  /* 0x00000000003c8947 */ /* 0x000fec0003800000 */
[----:B------:R-:W0:Y:S02]  /*03d0*/  LDC.64 R4, c[0x0][0x380] ;  /* 0x0000e000ff047b82 */ /* 0x000e240000000a00 */
[----:B0-----:R-:W-:-:S05]  /*03e0*/  IMAD.WIDE.U32 R4, R3, 0x4, R4 ;  /* 0x0000000403047825 */ /* 0x001fca00078e0004 */
[----:B------:R-:W2:Y:S04]  /*03f0*/  LDG.E R7, desc[UR6][R4.64] ;  /* 0x0000000604077981 */ /* 0x000ea8000c1e1900 */
[----:B------:R-:W2:Y:S04]  /*0400*/  LDG.E R8, desc[UR6][R4.64+0x4] ;  /* 0x0000040604087981 */ /* 0x000ea8000c1e1900 */
[----:B------:R-:W3:Y:S04]  /*0410*/  LDG.E R10, desc[UR6][R4.64+0x8] ;  /* 0x00000806040a7981 */ /* 0x000ee8000c1e1900 */
[----:B------:R-:W3:Y:S04]  /*0420*/  LDG.E R9, desc[UR6][R4.64+0xc] ;  /* 0x00000c0604097981 */ /* 0x000ee8000c1e1900 */
[----:B------:R-:W4:Y:S04]  /*0430*/  LDG.E R12, desc[UR6][R4.64+0x10] ;  /* 0x00001006040c7981 */ /* 0x000f28000c1e1900 */
[----:B------:R-:W4:Y:S04]  /*0440*/  LDG.E R11, desc[UR6][R4.64+0x14] ;  /* 0x00001406040b7981 */ /* 0x000f28000c1e1900 */
[----:B------:R-:W5:Y:S04]  /*0450*/  LDG.E R14, desc[UR6][R4.64+0x18] ;  /* 0x00001806040e7981 */ /* 0x000f68000c1e1900 */
[----:B------:R-:W5:Y:S01]  /*0460*/  LDG.E R13, desc[UR6][R4.64+0x1c] ;  /* 0x00001c06040d7981 */ /* 0x000f62000c1e1900 */
[----:B------:R-:W-:Y:S01]  /*0470*/  VIADD R3, R3, 0x8 ;  /* 0x0000000803037836 */ /* 0x000fe20000000000 */
[----:B--2---:R-:W-:-:S04]  /*0480*/  IADD3 R7, PT, PT, R8, R7, R0 ;  /* 0x0000000708077210 */ /* 0x004fc80007ffe000 */
[----:B---3--:R-:W-:-:S04]  /*0490*/  IADD3 R7, PT, PT, R9, R10, R7 ;  /* 0x0000000a09077210 */ /* 0x008fc80007ffe007 */
[----:B----4-:R-:W-:-:S04]  /*04a0*/  IADD3 R7, PT, PT, R11, R12, R7 ;  /* 0x0000000c0b077210 */ /* 0x010fc80007ffe007 */
[----:B-----5:R-:W-:-:S07]  /*04b0*/  IADD3 R0, PT, PT, R13, R14, R7 ;  /* 0x0000000e0d007210 */ /* 0x020fce0007ffe007 */
.L_x_6:
[----:B------:R-:W-:Y:S05]  /*04c0*/  BSYNC.RECONVERGENT B1 ;  /* 0x0000000000017941 */ /* 0x000fea0003800200 */
.L_x_5:
        /* <DEDUP_REMOVED lines=11> */
[----:B------:R-:W3:Y:S01]  /*0580*/  LDG.E R10, desc[UR6][R4.64+0xc] ;  /* 0x00000c06040a7981 */ /* 0x000ee2000c1e1900 */
[----:B------:R-:W-:Y:S01]  /*0590*/  VIADD R3, R3, 0x4 ;  /* 0x0000000403037836 */ /* 0x000fe20000000000 */
[----:B--2---:R-:W-:-:S04]  /*05a0*/  IADD3 R0, PT, PT, R8, R7, R0 ;  /* 0x0000000708007210 */ /* 0x004fc80007ffe000 */
[----:B---3--:R-:W-:-:S07]  /*05b0*/  IADD3 R0, PT, PT, R10, R9, R0 ;  /* 0x000000090a007210 */ /* 0x008fce0007ffe000 */
.L_x_8:
[----:B------:R-:W-:Y:S05]  /*05c0*/  BSYNC.RECONVERGENT B1 ;  /* 0x0000000000017941 */ /* 0x000fea0003800200 */
.L_x_7:
[----:B------:R-:W-:Y:S05]  /*05d0*/  @!P1 BRA `(.L_x_4) ;  /* 0x0000000000289947 */ /* 0x000fea0003800000 */
[----:B------:R-:W0:Y:S01]  /*05e0*/  LDC.64 R4, c[0x0][0x380] ;  /* 0x0000e000ff047b82 */ /* 0x000e220000000a00 */
[----:B------:R-:W-:Y:S02]  /*05f0*/  IMAD.MOV R6, RZ, RZ, -R6 ;  /* 0x000000ffff067224 */ /* 0x000fe400078e0a06 */
[----:B0-----:R-:W-:-:S07]  /*0600*/  IMAD.WIDE.U32 R4, R3, 0x4, R4 ;  /* 0x0000000403047825 */ /* 0x001fce00078e0004 */
.L_x_9:
[----:B------:R0:W2:Y:S01]  /*0610*/  LDG.E R3, desc[UR6][R4.64] ;  /* 0x0000000604037981 */ /* 0x0000a2000c1e1900 */
[----:B------:R-:W-:-:S05]  /*0620*/  VIADD R6, R6, 0x1 ;  /* 0x0000000106067836 */ /* 0x000fca0000000000 */
[----:B------:R-:W-:Y:S02]  /*0630*/  ISETP.NE.AND P0, PT, R6, RZ, PT ;  /* 0x000000ff0600720c */ /* 0x000fe40003f05270 */
[----:B0-----:R-:W-:-:S05]  /*0640*/  IADD3 R4, P1, PT, R4, 0x4, RZ ;  /* 0x0000000404047810 */ /* 0x001fca0007f3e0ff */
[----:B------:R-:W-:Y:S02]  /*0650*/  IMAD.X R5, RZ, RZ, R5, P1 ;  /* 0x000000ffff057224 */ /* 0x000fe400008e0605 */
[----:B--2---:R-:W-:-:S04]  /*0660*/  IMAD.IADD R0, R3, 0x1, R0 ;  /* 0x0000000103007824 */ /* 0x004fc800078e0200 */
[----:B------:R-:W-:Y:S05]  /*0670*/  @P0 BRA `(.L_x_9) ;  /* 0xfffffffc00e40947 */ /* 0x000fea000383ffff */
.L_x_4:
[----:B------:R-:W-:Y:S05]  /*0680*/  BSYNC.RECONVERGENT B0 ;  /* 0x0000000000007941 */ /* 0x000fea0003800200 */
.L_x_3:
[----:B------:R-:W0:Y:S02]  /*0690*/  LDC.64 R4, c[0x0][0x380] ;  /* 0x0000e000ff047b82 */ /* 0x000e240000000a00 */
[----:B0-----:R-:W-:-:S06]  /*06a0*/  IMAD.WIDE.U32 R2, R2, 0x4, R4 ;  /* 0x0000000402027825 */ /* 0x001fcc00078e0004 */
[----:B------:R-:W-:Y:S06]  /*06b0*/  BAR.SYNC.DEFER_BLOCKING 0x0 ;  /* 0x0000000000007b1d */ /* 0x000fec0000010000 */
[----:B------:R-:W-:Y:S01]  /*06c0*/  STG.E desc[UR6][R2.64], R0 ;  /* 0x0000000002007986 */ /* 0x000fe2000c101906 */
[----:B------:R-:W-:Y:S05]  /*06d0*/  EXIT ;  /* 0x000000000000794d */ /* 0x000fea0003800000 */
.L_x_10:
[----:B------:R-:W-:-:S00]  /*06e0*/  BRA `(.L_x_10) ;  /* 0xfffffffc00fc7947 */ /* 0x000fc0000383ffff */
[----:B------:R-:W-:-:S00]  /*06f0*/  NOP ;  /* 0x0000000000007918 */ /* 0x000fc00000000000 */
        /* <DEDUP_REMOVED lines=8> */
.L_x_12:


//--------------------- .text._Z4fillPi           --------------------------
	.section	.text._Z4fillPi,"ax",@progbits
	.align	128
.text._Z4fillPi:
        .type           _Z4fillPi,@function
        .size           _Z4fillPi,(.L_x_13 - _Z4fillPi)
        .other          _Z4fillPi,@"STO_CUDA_ENTRY STV_DEFAULT"
_Z4fillPi:
[----:B------:R-:W-:Y:S01]  /*0000*/  LDC R1, c[0x0][0x37c] ;  /* 0x0000df00ff017b82 */ /* 0x000fe20000000800 */
[----:B------:R-:W0:Y:S07]  /*0010*/  S2R R0, SR_TID.X ;  /* 0x0000000000007919 */ /* 0x000e2e0000002100 */
[----:B------:R-:W0:Y:S01]  /*0020*/  S2UR UR6, SR_CTAID.X ;  /* 0x00000000000679c3 */ /* 0x000e220000002500 */
[----:B------:R-:W1:Y:S07]  /*0030*/  LDCU.64 UR4, c[0x0][0x358] ;  /* 0x00006b00ff0477ac */ /* 0x000e6e0008000a00 */
[----:B------:R-:W0:Y:S08]  /*0040*/  LDC R5, c[0x0][0x360] ;  /* 0x0000d800ff057b82 */ /* 0x000e300000000800 */
[----:B------:R-:W2:Y:S01]  /*0050*/  LDC.64 R2, c[0x0][0x380] ;  /* 0x0000e000ff027b82 */ /* 0x000ea20000000a00 */
[----:B0-----:R-:W-:-:S04]  /*0060*/  IMAD R5, R5, UR6, R0 ;  /* 0x0000000605057c24 */ /* 0x001fc8000f8e0200 */
[----:B--2---:R-:W-:-:S05]  /*0070*/  IMAD.WIDE.U32 R2, R5, 0x4, R2 ;  /* 0x0000000405027825 */ /* 0x004fca00078e0002 */
[----:B-1----:R-:W-:Y:S01]  /*0080*/  STG.E desc[UR4][R2.64], R5 ;  /* 0x0000000502007986 */ /* 0x002fe2000c101904 */
[----:B------:R-:W-:Y:S05]  /*0090*/  EXIT ;  /* 0x000000000000794d */ /* 0x000fea0003800000 */
.L_x_11:
        /* <DEDUP_REMOVED lines=14> */
.L_x_13:


//--------------------- .nv.shared.reserved.0     --------------------------
	.section	.nv.shared.reserved.0,"aw",@nobits
	.weak		__nv_reservedSMEM_offset_0_alias
	.size		__nv_reservedSMEM_offset_0_alias, 0, 64
	.other		__nv_reservedSMEM_offset_0_alias,@"STO_CUDA_RESERVED_SHARED STV_DEFAULT"
__nv_reservedSMEM_offset_0_alias:
	.zero		0
	.zero		64


//--------------------- .nv.constant0._Z4scanPi   --------------------------
	.section	.nv.constant0._Z4scanPi,"a",@progbits
	.sectionflags	@""
	.align	4
.nv.constant0._Z4scanPi:
	.zero		904


//--------------------- .nv.constant0._Z4fillPi   --------------------------
	.section	.nv.constant0._Z4fillPi,"a",@progbits
	.sectionflags	@""
	.align	4
.nv.constant0._Z4fillPi:
	.zero		904


//--------------------- SYMBOLS --------------------------

	.type		.nv.reservedSmem.offset0,@object
	.size		.nv.reservedSmem.offset0,0x4
